//
// Generated by NVIDIA NVVM Compiler
//
// Compiler Build ID: CL-36424714
// Cuda compilation tools, release 13.0, V13.0.88
// Based on NVVM 20.0.0
//

.version 9.0
.target sm_100
.address_size 64

	// .globl	_Z10matrix_mulPfS_S_iiiiii
// _ZZ10matrix_mulPfS_S_iiiiiiE4ds_M has been demoted
// _ZZ10matrix_mulPfS_S_iiiiiiE4ds_N has been demoted

.visible .entry _Z10matrix_mulPfS_S_iiiiii(
	.param .u64 .ptr .align 1 _Z10matrix_mulPfS_S_iiiiii_param_0,
	.param .u64 .ptr .align 1 _Z10matrix_mulPfS_S_iiiiii_param_1,
	.param .u64 .ptr .align 1 _Z10matrix_mulPfS_S_iiiiii_param_2,
	.param .u32 _Z10matrix_mulPfS_S_iiiiii_param_3,
	.param .u32 _Z10matrix_mulPfS_S_iiiiii_param_4,
	.param .u32 _Z10matrix_mulPfS_S_iiiiii_param_5,
	.param .u32 _Z10matrix_mulPfS_S_iiiiii_param_6,
	.param .u32 _Z10matrix_mulPfS_S_iiiiii_param_7,
	.param .u32 _Z10matrix_mulPfS_S_iiiiii_param_8
)
{
	.reg .pred 	%p<18>;
	.reg .b32 	%r<43>;
	.reg .b32 	%f<187>;
	.reg .b64 	%rd<18>;
	// demoted variable
	.shared .align 4 .b8 _ZZ10matrix_mulPfS_S_iiiiiiE4ds_M[4096];
	// demoted variable
	.shared .align 4 .b8 _ZZ10matrix_mulPfS_S_iiiiiiE4ds_N[8192];
	ld.param.u64 	%rd5, [_Z10matrix_mulPfS_S_iiiiii_param_0];
	ld.param.u64 	%rd6, [_Z10matrix_mulPfS_S_iiiiii_param_1];
	ld.param.u64 	%rd7, [_Z10matrix_mulPfS_S_iiiiii_param_2];
	ld.param.u32 	%r16, [_Z10matrix_mulPfS_S_iiiiii_param_3];
	ld.param.u32 	%r17, [_Z10matrix_mulPfS_S_iiiiii_param_4];
	ld.param.u32 	%r18, [_Z10matrix_mulPfS_S_iiiiii_param_5];
	ld.param.u32 	%r19, [_Z10matrix_mulPfS_S_iiiiii_param_6];
	ld.param.u32 	%r20, [_Z10matrix_mulPfS_S_iiiiii_param_7];
	ld.param.u32 	%r21, [_Z10matrix_mulPfS_S_iiiiii_param_8];
	cvta.to.global.u64 	%rd1, %rd7;
	mov.u32 	%r22, %ctaid.x;
	mov.u32 	%r23, %ctaid.y;
	mov.u32 	%r1, %tid.x;
	mov.u32 	%r2, %tid.y;
	shl.b32 	%r24, %r23, 5;
	add.s32 	%r3, %r24, %r2;
	shl.b32 	%r25, %r22, 6;
	add.s32 	%r4, %r25, %r1;
	cvt.rn.f32.s32 	%f15, %r17;
	mul.f32 	%f16, %f15, 0f3D000000;
	cvt.rpi.f32.f32 	%f1, %f16;
	setp.leu.f32 	%p1, %f1, 0f00000000;
	mov.f32 	%f185, 0f00000000;
	mov.f32 	%f186, %f185;
	@%p1 bra 	$L__BB0_9;
	shl.b32 	%r27, %r2, 7;
	mov.u32 	%r28, _ZZ10matrix_mulPfS_S_iiiiiiE4ds_M;
	add.s32 	%r5, %r28, %r27;
	shl.b32 	%r29, %r1, 2;
	add.s32 	%r6, %r5, %r29;
	mul.lo.s32 	%r7, %r17, %r3;
	shl.b32 	%r30, %r2, 8;
	mov.u32 	%r31, _ZZ10matrix_mulPfS_S_iiiiiiE4ds_N;
	add.s32 	%r10, %r31, %r29;
	add.s32 	%r8, %r10, %r30;
	add.s32 	%r9, %r1, 32;
	cvta.to.global.u64 	%rd2, %rd5;
	cvta.to.global.u64 	%rd3, %rd6;
	mov.f32 	%f186, 0f00000000;
	mov.b32 	%r42, 0;
	mov.f32 	%f185, %f186;
$L__BB0_2:
	setp.ge.s32 	%p2, %r3, %r16;
	shl.b32 	%r12, %r42, 5;
	add.s32 	%r32, %r12, %r1;
	setp.ge.s32 	%p3, %r32, %r17;
	mov.f32 	%f182, 0f00000000;
	or.pred  	%p4, %p2, %p3;
	@%p4 bra 	$L__BB0_4;
	add.s32 	%r33, %r32, %r7;
	mul.wide.s32 	%rd8, %r33, 4;
	add.s64 	%rd9, %rd2, %rd8;
	ld.global.f32 	%f182, [%rd9];
$L__BB0_4:
	setp.ge.s32 	%p5, %r4, %r19;
	st.shared.f32 	[%r6], %f182;
	add.s32 	%r14, %r12, %r2;
	setp.ge.s32 	%p6, %r14, %r18;
	mad.lo.s32 	%r35, %r14, %r19, %r4;
	mul.wide.s32 	%rd10, %r35, 4;
	add.s64 	%rd4, %rd3, %rd10;
	mov.f32 	%f183, 0f00000000;
	or.pred  	%p7, %p6, %p5;
	@%p7 bra 	$L__BB0_6;
	ld.global.f32 	%f183, [%rd4];
$L__BB0_6:
	setp.ge.s32 	%p9, %r9, %r19;
	st.shared.f32 	[%r8], %f183;
	mov.f32 	%f184, 0f00000000;
	or.pred  	%p10, %p6, %p9;
	@%p10 bra 	$L__BB0_8;
	ld.global.f32 	%f184, [%rd4+128];
$L__BB0_8:
	st.shared.f32 	[%r8+128], %f184;
	bar.sync 	0;
	ld.shared.f32 	%f21, [%r5];
	ld.shared.f32 	%f22, [%r10];
	fma.rn.f32 	%f23, %f21, %f22, %f185;
	ld.shared.f32 	%f24, [%r10+128];
	fma.rn.f32 	%f25, %f21, %f24, %f186;
	ld.shared.f32 	%f26, [%r5+4];
	ld.shared.f32 	%f27, [%r10+256];
	fma.rn.f32 	%f28, %f26, %f27, %f23;
	ld.shared.f32 	%f29, [%r10+384];
	fma.rn.f32 	%f30, %f26, %f29, %f25;
	ld.shared.f32 	%f31, [%r5+8];
	ld.shared.f32 	%f32, [%r10+512];
	fma.rn.f32 	%f33, %f31, %f32, %f28;
	ld.shared.f32 	%f34, [%r10+640];
	fma.rn.f32 	%f35, %f31, %f34, %f30;
	ld.shared.f32 	%f36, [%r5+12];
	ld.shared.f32 	%f37, [%r10+768];
	fma.rn.f32 	%f38, %f36, %f37, %f33;
	ld.shared.f32 	%f39, [%r10+896];
	fma.rn.f32 	%f40, %f36, %f39, %f35;
	ld.shared.f32 	%f41, [%r5+16];
	ld.shared.f32 	%f42, [%r10+1024];
	fma.rn.f32 	%f43, %f41, %f42, %f38;
	ld.shared.f32 	%f44, [%r10+1152];
	fma.rn.f32 	%f45, %f41, %f44, %f40;
	ld.shared.f32 	%f46, [%r5+20];
	ld.shared.f32 	%f47, [%r10+1280];
	fma.rn.f32 	%f48, %f46, %f47, %f43;
	ld.shared.f32 	%f49, [%r10+1408];
	fma.rn.f32 	%f50, %f46, %f49, %f45;
	ld.shared.f32 	%f51, [%r5+24];
	ld.shared.f32 	%f52, [%r10+1536];
	fma.rn.f32 	%f53, %f51, %f52, %f48;
	ld.shared.f32 	%f54, [%r10+1664];
	fma.rn.f32 	%f55, %f51, %f54, %f50;
	ld.shared.f32 	%f56, [%r5+28];
	ld.shared.f32 	%f57, [%r10+1792];
	fma.rn.f32 	%f58, %f56, %f57, %f53;
	ld.shared.f32 	%f59, [%r10+1920];
	fma.rn.f32 	%f60, %f56, %f59, %f55;
	ld.shared.f32 	%f61, [%r5+32];
	ld.shared.f32 	%f62, [%r10+2048];
	fma.rn.f32 	%f63, %f61, %f62, %f58;
	ld.shared.f32 	%f64, [%r10+2176];
	fma.rn.f32 	%f65, %f61, %f64, %f60;
	ld.shared.f32 	%f66, [%r5+36];
	ld.shared.f32 	%f67, [%r10+2304];
	fma.rn.f32 	%f68, %f66, %f67, %f63;
	ld.shared.f32 	%f69, [%r10+2432];
	fma.rn.f32 	%f70, %f66, %f69, %f65;
	ld.shared.f32 	%f71, [%r5+40];
	ld.shared.f32 	%f72, [%r10+2560];
	fma.rn.f32 	%f73, %f71, %f72, %f68;
	ld.shared.f32 	%f74, [%r10+2688];
	fma.rn.f32 	%f75, %f71, %f74, %f70;
	ld.shared.f32 	%f76, [%r5+44];
	ld.shared.f32 	%f77, [%r10+2816];
	fma.rn.f32 	%f78, %f76, %f77, %f73;
	ld.shared.f32 	%f79, [%r10+2944];
	fma.rn.f32 	%f80, %f76, %f79, %f75;
	ld.shared.f32 	%f81, [%r5+48];
	ld.shared.f32 	%f82, [%r10+3072];
	fma.rn.f32 	%f83, %f81, %f82, %f78;
	ld.shared.f32 	%f84, [%r10+3200];
	fma.rn.f32 	%f85, %f81, %f84, %f80;
	ld.shared.f32 	%f86, [%r5+52];
	ld.shared.f32 	%f87, [%r10+3328];
	fma.rn.f32 	%f88, %f86, %f87, %f83;
	ld.shared.f32 	%f89, [%r10+3456];
	fma.rn.f32 	%f90, %f86, %f89, %f85;
	ld.shared.f32 	%f91, [%r5+56];
	ld.shared.f32 	%f92, [%r10+3584];
	fma.rn.f32 	%f93, %f91, %f92, %f88;
	ld.shared.f32 	%f94, [%r10+3712];
	fma.rn.f32 	%f95, %f91, %f94, %f90;
	ld.shared.f32 	%f96, [%r5+60];
	ld.shared.f32 	%f97, [%r10+3840];
	fma.rn.f32 	%f98, %f96, %f97, %f93;
	ld.shared.f32 	%f99, [%r10+3968];
	fma.rn.f32 	%f100, %f96, %f99, %f95;
	ld.shared.f32 	%f101, [%r5+64];
	ld.shared.f32 	%f102, [%r10+4096];
	fma.rn.f32 	%f103, %f101, %f102, %f98;
	ld.shared.f32 	%f104, [%r10+4224];
	fma.rn.f32 	%f105, %f101, %f104, %f100;
	ld.shared.f32 	%f106, [%r5+68];
	ld.shared.f32 	%f107, [%r10+4352];
	fma.rn.f32 	%f108, %f106, %f107, %f103;
	ld.shared.f32 	%f109, [%r10+4480];
	fma.rn.f32 	%f110, %f106, %f109, %f105;
	ld.shared.f32 	%f111, [%r5+72];
	ld.shared.f32 	%f112, [%r10+4608];
	fma.rn.f32 	%f113, %f111, %f112, %f108;
	ld.shared.f32 	%f114, [%r10+4736];
	fma.rn.f32 	%f115, %f111, %f114, %f110;
	ld.shared.f32 	%f116, [%r5+76];
	ld.shared.f32 	%f117, [%r10+4864];
	fma.rn.f32 	%f118, %f116, %f117, %f113;
	ld.shared.f32 	%f119, [%r10+4992];
	fma.rn.f32 	%f120, %f116, %f119, %f115;
	ld.shared.f32 	%f121, [%r5+80];
	ld.shared.f32 	%f122, [%r10+5120];
	fma.rn.f32 	%f123, %f121, %f122, %f118;
	ld.shared.f32 	%f124, [%r10+5248];
	fma.rn.f32 	%f125, %f121, %f124, %f120;
	ld.shared.f32 	%f126, [%r5+84];
	ld.shared.f32 	%f127, [%r10+5376];
	fma.rn.f32 	%f128, %f126, %f127, %f123;
	ld.shared.f32 	%f129, [%r10+5504];
	fma.rn.f32 	%f130, %f126, %f129, %f125;
	ld.shared.f32 	%f131, [%r5+88];
	ld.shared.f32 	%f132, [%r10+5632];
	fma.rn.f32 	%f133, %f131, %f132, %f128;
	ld.shared.f32 	%f134, [%r10+5760];
	fma.rn.f32 	%f135, %f131, %f134, %f130;
	ld.shared.f32 	%f136, [%r5+92];
	ld.shared.f32 	%f137, [%r10+5888];
	fma.rn.f32 	%f138, %f136, %f137, %f133;
	ld.shared.f32 	%f139, [%r10+6016];
	fma.rn.f32 	%f140, %f136, %f139, %f135;
	ld.shared.f32 	%f141, [%r5+96];
	ld.shared.f32 	%f142, [%r10+6144];
	fma.rn.f32 	%f143, %f141, %f142, %f138;
	ld.shared.f32 	%f144, [%r10+6272];
	fma.rn.f32 	%f145, %f141, %f144, %f140;
	ld.shared.f32 	%f146, [%r5+100];
	ld.shared.f32 	%f147, [%r10+6400];
	fma.rn.f32 	%f148, %f146, %f147, %f143;
	ld.shared.f32 	%f149, [%r10+6528];
	fma.rn.f32 	%f150, %f146, %f149, %f145;
	ld.shared.f32 	%f151, [%r5+104];
	ld.shared.f32 	%f152, [%r10+6656];
	fma.rn.f32 	%f153, %f151, %f152, %f148;
	ld.shared.f32 	%f154, [%r10+6784];
	fma.rn.f32 	%f155, %f151, %f154, %f150;
	ld.shared.f32 	%f156, [%r5+108];
	ld.shared.f32 	%f157, [%r10+6912];
	fma.rn.f32 	%f158, %f156, %f157, %f153;
	ld.shared.f32 	%f159, [%r10+7040];
	fma.rn.f32 	%f160, %f156, %f159, %f155;
	ld.shared.f32 	%f161, [%r5+112];
	ld.shared.f32 	%f162, [%r10+7168];
	fma.rn.f32 	%f163, %f161, %f162, %f158;
	ld.shared.f32 	%f164, [%r10+7296];
	fma.rn.f32 	%f165, %f161, %f164, %f160;
	ld.shared.f32 	%f166, [%r5+116];
	ld.shared.f32 	%f167, [%r10+7424];
	fma.rn.f32 	%f168, %f166, %f167, %f163;
	ld.shared.f32 	%f169, [%r10+7552];
	fma.rn.f32 	%f170, %f166, %f169, %f165;
	ld.shared.f32 	%f171, [%r5+120];
	ld.shared.f32 	%f172, [%r10+7680];
	fma.rn.f32 	%f173, %f171, %f172, %f168;
	ld.shared.f32 	%f174, [%r10+7808];
	fma.rn.f32 	%f175, %f171, %f174, %f170;
	ld.shared.f32 	%f176, [%r5+124];
	ld.shared.f32 	%f177, [%r10+7936];
	fma.rn.f32 	%f185, %f176, %f177, %f173;
	ld.shared.f32 	%f178, [%r10+8064];
	fma.rn.f32 	%f186, %f176, %f178, %f175;
	bar.sync 	0;
	add.s32 	%r42, %r42, 1;
	cvt.rn.f32.u32 	%f179, %r42;
	setp.gt.f32 	%p11, %f1, %f179;
	@%p11 bra 	$L__BB0_2;
$L__BB0_9:
	setp.ge.s32 	%p12, %r3, %r20;
	setp.ge.s32 	%p13, %r4, %r21;
	or.pred  	%p14, %p12, %p13;
	@%p14 bra 	$L__BB0_11;
	mad.lo.s32 	%r38, %r21, %r3, %r4;
	mul.wide.u32 	%rd11, %r38, 4;
	add.s64 	%rd12, %rd1, %rd11;
	st.global.f32 	[%rd12], %f185;
$L__BB0_11:
	setp.ge.s32 	%p15, %r3, %r20;
	add.s32 	%r40, %r4, 32;
	setp.ge.s32 	%p16, %r40, %r21;
	or.pred  	%p17, %p15, %p16;
	@%p17 bra 	$L__BB0_13;
	mul.lo.s32 	%r41, %r21, %r3;
	cvt.u64.u32 	%rd13, %r41;
	cvt.u64.u32 	%rd14, %r4;
	add.s64 	%rd15, %rd14, %rd13;
	shl.b64 	%rd16, %rd15, 2;
	add.s64 	%rd17, %rd1, %rd16;
	st.global.f32 	[%rd17+128], %f186;
$L__BB0_13:
	ret;

}


// ===== COMPILED SASS (sm_100) =====

	.target	sm_100

	.elftype	@"ET_EXEC"


//--------------------- .note.nv.tkinfo           --------------------------
	.section	.note.nv.tkinfo,"",@"SHT_NOTE"
	.sectionflags	@"SHF_NOTE_NV_TKINFO"
	.tkinfo
        /*0018*/ 	.word	0x00000002
        /*0030*/ 	.string	""
        /*0030*/ 	.string	"ptxas"
        /*0030*/ 	.string	"Cuda compilation tools, release 13.0, V13.0.88"
        /*0030*/ 	.string	"Build cuda_13.0.r13.0/compiler.36424714_0"
        /*0030*/ 	.string	"-arch sm_100 -m 64 "



//--------------------- .note.nv.cuinfo           --------------------------
	.section	.note.nv.cuinfo,"",@"SHT_NOTE"
	.sectionflags	@"SHF_NOTE_NV_CUINFO"
        /*0018*/ 	.short	0x0002
        /*001a*/ 	.short	0x0064
        /*001c*/ 	.short	0x0082
	.zero		2


//--------------------- .nv.info                  --------------------------
	.section	.nv.info,"",@"SHT_CUDA_INFO"
	.align	4


	//----- nvinfo : EIATTR_REGCOUNT
	.align		4
        /*0000*/ 	.byte	0x04, 0x2f
        /*0002*/ 	.short	(.L_1 - .L_0)
	.align		4
.L_0:
        /*0004*/ 	.word	index@(_Z10matrix_mulPfS_S_iiiiii)
        /*0008*/ 	.word	0x00000020


	//----- nvinfo : EIATTR_FRAME_SIZE
	.align		4
.L_1:
        /*000c*/ 	.byte	0x04, 0x11
        /*000e*/ 	.short	(.L_3 - .L_2)
	.align		4
.L_2:
        /*0010*/ 	.word	index@(_Z10matrix_mulPfS_S_iiiiii)
        /*0014*/ 	.word	0x00000000


	//----- nvinfo : EIATTR_MIN_STACK_SIZE
	.align		4
.L_3:
        /*0018*/ 	.byte	0x04, 0x12
        /*001a*/ 	.short	(.L_5 - .L_4)
	.align		4
.L_4:
        /*001c*/ 	.word	index@(_Z10matrix_mulPfS_S_iiiiii)
        /*0020*/ 	.word	0x00000000
.L_5:


//--------------------- .nv.compat                --------------------------
	.section	.nv.compat,"",@"SHT_CUDA_COMPAT_INFO"
	.align	4
        /*0000*/ 	.byte	0x02, 0x09, 0x00, 0x00, 0x02, 0x02, 0x01, 0x00, 0x02, 0x05, 0x05, 0x00, 0x03, 0x07, 0x01, 0x01
        /*0010*/ 	.byte	0x02, 0x03, 0x00, 0x00, 0x02, 0x06, 0x01, 0x00, 0x04, 0x0b, 0x08, 0x00, 0x09, 0x00, 0x00, 0x00
        /*0020*/ 	.byte	0x00, 0x00, 0x00, 0x00


//--------------------- .nv.info._Z10matrix_mulPfS_S_iiiiii --------------------------
	.section	.nv.info._Z10matrix_mulPfS_S_iiiiii,"",@"SHT_CUDA_INFO"
	.sectionflags	@""
	.align	4


	//----- nvinfo : EIATTR_CUDA_API_VERSION
	.align		4
        /*0000*/ 	.byte	0x04, 0x37
        /*0002*/ 	.short	(.L_7 - .L_6)
.L_6:
        /*0004*/ 	.word	0x00000082


	//----- nvinfo : EIATTR_KPARAM_INFO
	.align		4
.L_7:
        /*0008*/ 	.byte	0x04, 0x17
        /*000a*/ 	.short	(.L_9 - .L_8)
.L_8:
        /*000c*/ 	.word	0x00000000
        /*0010*/ 	.short	0x0008
        /*0012*/ 	.short	0x002c
        /*0014*/ 	.byte	0x00, 0xf0, 0x11, 0x00


	//----- nvinfo : EIATTR_KPARAM_INFO
	.align		4
.L_9:
        /*0018*/ 	.byte	0x04, 0x17
        /*001a*/ 	.short	(.L_11 - .L_10)
.L_10:
        /*001c*/ 	.word	0x00000000
        /*0020*/ 	.short	0x0007
        /*0022*/ 	.short	0x0028
        /*0024*/ 	.byte	0x00, 0xf0, 0x11, 0x00


	//----- nvinfo : EIATTR_KPARAM_INFO
	.align		4
.L_11:
        /*0028*/ 	.byte	0x04, 0x17
        /*002a*/ 	.short	(.L_13 - .L_12)
.L_12:
        /*002c*/ 	.word	0x00000000
        /*0030*/ 	.short	0x0006
        /*0032*/ 	.short	0x0024
        /*0034*/ 	.byte	0x00, 0xf0, 0x11, 0x00


	//----- nvinfo : EIATTR_KPARAM_INFO
	.align		4
.L_13:
        /*0038*/ 	.byte	0x04, 0x17
        /*003a*/ 	.short	(.L_15 - .L_14)
.L_14:
        /*003c*/ 	.word	0x00000000
        /*0040*/ 	.short	0x0005
        /*0042*/ 	.short	0x0020
        /*0044*/ 	.byte	0x00, 0xf0, 0x11, 0x00


	//----- nvinfo : EIATTR_KPARAM_INFO
	.align		4
.L_15:
        /*0048*/ 	.byte	0x04, 0x17
        /*004a*/ 	.short	(.L_17 - .L_16)
.L_16:
        /*004c*/ 	.word	0x00000000
        /*0050*/ 	.short	0x0004
        /*0052*/ 	.short	0x001c
        /*0054*/ 	.byte	0x00, 0xf0, 0x11, 0x00


	//----- nvinfo : EIATTR_KPARAM_INFO
	.align		4
.L_17:
        /*0058*/ 	.byte	0x04, 0x17
        /*005a*/ 	.short	(.L_19 - .L_18)
.L_18:
        /*005c*/ 	.word	0x00000000
        /*0060*/ 	.short	0x0003
        /*0062*/ 	.short	0x0018
        /*0064*/ 	.byte	0x00, 0xf0, 0x11, 0x00


	//----- nvinfo : EIATTR_KPARAM_INFO
	.align		4
.L_19:
        /*0068*/ 	.byte	0x04, 0x17
        /*006a*/ 	.short	(.L_21 - .L_20)
.L_20:
        /*006c*/ 	.word	0x00000000
        /*0070*/ 	.short	0x0002
        /*0072*/ 	.short	0x0010
        /*0074*/ 	.byte	0x00, 0xf5, 0x21, 0x00


	//----- nvinfo : EIATTR_KPARAM_INFO
	.align		4
.L_21:
        /*0078*/ 	.byte	0x04, 0x17
        /*007a*/ 	.short	(.L_23 - .L_22)
.L_22:
        /*007c*/ 	.word	0x00000000
        /*0080*/ 	.short	0x0001
        /*0082*/ 	.short	0x0008
        /*0084*/ 	.byte	0x00, 0xf5, 0x21, 0x00


	//----- nvinfo : EIATTR_KPARAM_INFO
	.align		4
.L_23:
        /*0088*/ 	.byte	0x04, 0x17
        /*008a*/ 	.short	(.L_25 - .L_24)
.L_24:
        /*008c*/ 	.word	0x00000000
        /*0090*/ 	.short	0x0000
        /*0092*/ 	.short	0x0000
        /*0094*/ 	.byte	0x00, 0xf5, 0x21, 0x00


	//----- nvinfo : EIATTR_SPARSE_MMA_MASK
	.align		4
.L_25:
        /*0098*/ 	.byte	0x03, 0x50
        /*009a*/ 	.short	0x0000


	//----- nvinfo : EIATTR_MAXREG_COUNT
	.align		4
        /*009c*/ 	.byte	0x03, 0x1b
        /*009e*/ 	.short	0x00ff


	//----- nvinfo : EIATTR_NUM_BARRIERS
	.align		4
        /*00a0*/ 	.byte	0x02, 0x4c
        /*00a2*/ 	.byte	0x01
	.zero		1


	//----- nvinfo : EIATTR_MERCURY_ISA_VERSION
	.align		4
        /*00a4*/ 	.byte	0x03, 0x5f
        /*00a6*/ 	.short	0x0101


	//----- nvinfo : EIATTR_VRC_CTA_INIT_COUNT
	.align		4
        /*00a8*/ 	.byte	0x02, 0x4a
	.zero		1
	.zero		1


	//----- nvinfo : EIATTR_EXIT_INSTR_OFFSETS
	.align		4
        /*00ac*/ 	.byte	0x04, 0x1c
        /*00ae*/ 	.short	(.L_27 - .L_26)


	//   ....[0]....
.L_26:
        /*00b0*/ 	.word	0x00000cd0


	//   ....[1]....
        /*00b4*/ 	.word	0x00000d50


	//----- nvinfo : EIATTR_CBANK_PARAM_SIZE
	.align		4
.L_27:
        /*00b8*/ 	.byte	0x03, 0x19
        /*00ba*/ 	.short	0x0030


	//----- nvinfo : EIATTR_PARAM_CBANK
	.align		4
        /*00bc*/ 	.byte	0x04, 0x0a
        /*00be*/ 	.short	(.L_29 - .L_28)
	.align		4
.L_28:
        /*00c0*/ 	.word	index@(.nv.constant0._Z10matrix_mulPfS_S_iiiiii)
        /*00c4*/ 	.short	0x0380
        /*00c6*/ 	.short	0x0030


	//----- nvinfo : EIATTR_SW_WAR
	.align		4
.L_29:
        /*00c8*/ 	.byte	0x04, 0x36
        /*00ca*/ 	.short	(.L_31 - .L_30)
.L_30:
        /*00cc*/ 	.word	0x00000008
.L_31:


//--------------------- .nv.callgraph             --------------------------
	.section	.nv.callgraph,"",@"SHT_CUDA_CALLGRAPH"
	.align	4
	.sectionentsize	8
	.align		4
        /*0000*/ 	.word	0x00000000
	.align		4
        /*0004*/ 	.word	0xffffffff
	.align		4
        /*0008*/ 	.word	0x00000000
	.align		4
        /*000c*/ 	.word	0xfffffffe
	.align		4
        /*0010*/ 	.word	0x00000000
	.align		4
        /*0014*/ 	.word	0xfffffffd
	.align		4
        /*0018*/ 	.word	0x00000000
	.align		4
        /*001c*/ 	.word	0xfffffffc


//--------------------- .text._Z10matrix_mulPfS_S_iiiiii --------------------------
	.section	.text._Z10matrix_mulPfS_S_iiiiii,"ax",@progbits
	.align	128
        .global         _Z10matrix_mulPfS_S_iiiiii
        .type           _Z10matrix_mulPfS_S_iiiiii,@function
        .size           _Z10matrix_mulPfS_S_iiiiii,(.L_x_3 - _Z10matrix_mulPfS_S_iiiiii)
        .other          _Z10matrix_mulPfS_S_iiiiii,@"STO_CUDA_ENTRY STV_DEFAULT"
_Z10matrix_mulPfS_S_iiiiii:
.text._Z10matrix_mulPfS_S_iiiiii:
[----:B------:R-:W-:Y:S01]  /*0000*/  LDC R1, c[0x0][0x37c] ;  /* 0x0000df00ff017b82 */ /* 0x000fe20000000800 */
[----:B------:R-:W0:Y:S01]  /*0010*/  LDCU UR4, c[0x0][0x39c] ;  /* 0x00007380ff0477ac */ /* 0x000e220008000800 */
[----:B------:R-:W1:Y:S01]  /*0020*/  S2R R19, SR_CTAID.Y ;  /* 0x0000000000137919 */ /* 0x000e620000002600 */
[----:B------:R-:W-:Y:S01]  /*0030*/  HFMA2 R23, -RZ, RZ, 0, 0 ;  /* 0x00000000ff177431 */ /* 0x000fe200000001ff */
[----:B------:R-:W-:Y:S01]  /*0040*/  MOV R25, RZ ;  /* 0x000000ff00197202 */ /* 0x000fe20000000f00 */
[----:B------:R-:W2:Y:S01]  /*0050*/  LDCU.64 UR8, c[0x0][0x358] ;  /* 0x00006b00ff0877ac */ /* 0x000ea20008000a00 */
[----:B------:R-:W1:Y:S01]  /*0060*/  S2R R0, SR_TID.Y ;  /* 0x0000000000007919 */ /* 0x000e620000002200 */
[----:B------:R-:W3:Y:S01]  /*0070*/  S2R R5, SR_CTAID.X ;  /* 0x0000000000057919 */ /* 0x000ee20000002500 */
[----:B------:R-:W3:Y:S01]  /*0080*/  S2R R2, SR_TID.X ;  /* 0x0000000000027919 */ /* 0x000ee20000002100 */
[----:B0-----:R-:W-:-:S05]  /*0090*/  I2FP.F32.S32 R3, UR4 ;  /* 0x0000000400037c45 */ /* 0x001fca0008201400 */
[----:B------:R-:W-:-:S04]  /*00a0*/  FMUL R3, R3, 0.03125 ;  /* 0x3d00000003037820 */ /* 0x000fc80000400000 */
[----:B------:R-:W0:Y:S01]  /*00b0*/  FRND.CEIL R16, R3 ;  /* 0x0000000300107307 */ /* 0x000e220000209000 */
[----:B-1----:R-:W-:Y:S02]  /*00c0*/  LEA R19, R19, R0, 0x5 ;  /* 0x0000000013137211 */ /* 0x002fe400078e28ff */
[----:B0-----:R-:W-:Y:S02]  /*00d0*/  FSETP.GT.AND P0, PT, R16, RZ, PT ;  /* 0x000000ff1000720b */ /* 0x001fe40003f04000 */
[----:B---3--:R-:W-:-:S11]  /*00e0*/  LEA R18, R5, R2, 0x6 ;  /* 0x0000000205127211 */ /* 0x008fd600078e30ff */
[----:B--2---:R-:W-:Y:S05]  /*00f0*/  @!P0 BRA `(.L_x_0) ;  /* 0x0000000800cc8947 */ /* 0x004fea0003800000 */
[----:B------:R-:W0:Y:S01]  /*0100*/  S2UR UR6, SR_CgaCtaId ;  /* 0x00000000000679c3 */ /* 0x000e220000008800 */
[----:B------:R-:W-:Y:S01]  /*0110*/  UMOV UR4, 0x400 ;  /* 0x0000040000047882 */ /* 0x000fe20000000000 */
[----:B------:R-:W-:Y:S01]  /*0120*/  IADD3 R4, PT, PT, R2, 0x20, RZ ;  /* 0x0000002002047810 */ /* 0x000fe20007ffe0ff */
[----:B------:R-:W-:Y:S01]  /*0130*/  UIADD3 UR5, UPT, UPT, UR4, 0x1000, URZ ;  /* 0x0000100004057890 */ /* 0x000fe2000fffe0ff */
[----:B------:R-:W-:Y:S01]  /*0140*/  MOV R25, RZ ;  /* 0x000000ff00197202 */ /* 0x000fe20000000f00 */
[----:B------:R-:W1:Y:S01]  /*0150*/  LDCU.64 UR10, c[0x0][0x398] ;  /* 0x00007300ff0a77ac */ /* 0x000e620008000a00 */
[----:B------:R-:W-:Y:S02]  /*0160*/  MOV R3, RZ ;  /* 0x000000ff00037202 */ /* 0x000fe40000000f00 */
[----:B------:R-:W2:Y:S01]  /*0170*/  LDC.64 R20, c[0x0][0x388] ;  /* 0x0000e200ff147b82 */ /* 0x000ea20000000a00 */
[----:B------:R-:W-:Y:S01]  /*0180*/  MOV R23, RZ ;  /* 0x000000ff00177202 */ /* 0x000fe20000000f00 */
[----:B------:R-:W3:Y:S01]  /*0190*/  LDCU.64 UR12, c[0x0][0x3a0] ;  /* 0x00007400ff0c77ac */ /* 0x000ee20008000a00 */
[----:B0-----:R-:W-:-:S02]  /*01a0*/  ULEA UR4, UR6, UR4, 0x18 ;  /* 0x0000000406047291 */ /* 0x001fc4000f8ec0ff */
[----:B------:R-:W-:-:S04]  /*01b0*/  ULEA UR5, UR6, UR5, 0x18 ;  /* 0x0000000506057291 */ /* 0x000fc8000f8ec0ff */
[----:B------:R-:W-:Y:S02]  /*01c0*/  LEA R17, R0, UR4, 0x7 ;  /* 0x0000000400117c11 */ /* 0x000fe4000f8e38ff */
[C---:B------:R-:W-:Y:S02]  /*01d0*/  LEA R7, R2.reuse, UR5, 0x2 ;  /* 0x0000000502077c11 */ /* 0x040fe4000f8e10ff */
[----:B------:R-:W-:Y:S02]  /*01e0*/  LEA R6, R2, R17, 0x2 ;  /* 0x0000001102067211 */ /* 0x000fe400078e10ff */
[----:B-1-3--:R-:W-:-:S07]  /*01f0*/  LEA R5, R0, R7, 0x8 ;  /* 0x0000000700057211 */ /* 0x00afce00078e40ff */
.L_x_1:
[C---:B------:R-:W-:Y:S01]  /*0200*/  LEA R10, R3.reuse, R2, 0x5 ;  /* 0x00000002030a7211 */ /* 0x040fe200078e28ff */
[----:B------:R-:W-:Y:S01]  /*0210*/  HFMA2 R22, -RZ, RZ, 0, 0 ;  /* 0x00000000ff167431 */ /* 0x000fe200000001ff */
[----:B------:R-:W-:Y:S01]  /*0220*/  LEA R13, R3, R0, 0x5 ;  /* 0x00000000030d7211 */ /* 0x000fe200078e28ff */
[----:B------:R-:W-:Y:S01]  /*0230*/  HFMA2 R26, -RZ, RZ, 0, 0 ;  /* 0x00000000ff1a7431 */ /* 0x000fe200000001ff */
[----:B------:R-:W-:Y:S02]  /*0240*/  ISETP.GE.AND P0, PT, R10, UR11, PT ;  /* 0x0000000b0a007c0c */ /* 0x000fe4000bf06270 */
[C---:B------:R-:W-:Y:S01]  /*0250*/  ISETP.GE.AND P1, PT, R13.reuse, UR12, PT ;  /* 0x0000000c0d007c0c */ /* 0x040fe2000bf26270 */
[----:B------:R-:W-:Y:S01]  /*0260*/  IMAD R13, R13, UR13, R18 ;  /* 0x0000000d0d0d7c24 */ /* 0x000fe2000f8e0212 */
[----:B------:R-:W-:Y:S02]  /*0270*/  ISETP.GE.OR P0, PT, R19, UR10, P0 ;  /* 0x0000000a13007c0c */ /* 0x000fe40008706670 */
[----:B------:R-:W-:-:S02]  /*0280*/  ISETP.GE.OR P2, PT, R18, UR13, P1 ;  /* 0x0000000d12007c0c */ /* 0x000fc40008f46670 */
[----:B------:R-:W-:Y:S02]  /*0290*/  ISETP.GE.OR P1, PT, R4, UR13, P1 ;  /* 0x0000000d04007c0c */ /* 0x000fe40008f26670 */
[----:B------:R-:W-:-:S07]  /*02a0*/  MOV R24, RZ ;  /* 0x000000ff00187202 */ /* 0x000fce0000000f00 */
[----:B------:R-:W0:Y:S01]  /*02b0*/  @!P0 LDC.64 R8, c[0x0][0x380] ;  /* 0x0000e000ff088b82 */ /* 0x000e220000000a00 */
[----:B------:R-:W-:-:S04]  /*02c0*/  @!P0 IMAD R11, R19, UR11, R10 ;  /* 0x0000000b130b8c24 */ /* 0x000fc8000f8e020a */
[----:B0-----:R-:W-:-:S04]  /*02d0*/  @!P0 IMAD.WIDE R8, R11, 0x4, R8 ;  /* 0x000000040b088825 */ /* 0x001fc800078e0208 */
[----:B--2---:R-:W-:Y:S01]  /*02e0*/  IMAD.WIDE R10, R13, 0x4, R20 ;  /* 0x000000040d0a7825 */ /* 0x004fe200078e0214 */
[----:B------:R-:W2:Y:S04]  /*02f0*/  @!P0 LDG.E R22, desc[UR8][R8.64] ;  /* 0x0000000808168981 */ /* 0x000ea8000c1e1900 */
[----:B------:R-:W3:Y:S04]  /*0300*/  @!P2 LDG.E R24, desc[UR8][R10.64] ;  /* 0x000000080a18a981 */ /* 0x000ee8000c1e1900 */
[----:B------:R-:W4:Y:S01]  /*0310*/  @!P1 LDG.E R26, desc[UR8][R10.64+0x80] ;  /* 0x000080080a1a9981 */ /* 0x000f22000c1e1900 */
[----:B------:R-:W-:-:S03]  /*0320*/  IADD3 R3, PT, PT, R3, 0x1, RZ ;  /* 0x0000000103037810 */ /* 0x000fc60007ffe0ff */
[----:B--2---:R-:W-:Y:S04]  /*0330*/  STS [R6], R22 ;  /* 0x0000001606007388 */ /* 0x004fe80000000800 */
[----:B---3--:R-:W-:Y:S04]  /*0340*/  STS [R5], R24 ;  /* 0x0000001805007388 */ /* 0x008fe80000000800 */
[----:B----4-:R-:W-:Y:S01]  /*0350*/  STS [R5+0x80], R26 ;  /* 0x0000801a05007388 */ /* 0x010fe20000000800 */
[----:B------:R-:W-:Y:S06]  /*0360*/  BAR.SYNC.DEFER_BLOCKING 0x0 ;  /* 0x0000000000007b1d */ /* 0x000fec0000010000 */
[----:B------:R-:W-:Y:S04]  /*0370*/  LDS.128 R12, [R17] ;  /* 0x00000000110c7984 */ /* 0x000fe80000000c00 */
[----:B------:R-:W0:Y:S04]  /*0380*/  LDS R26, [R7+0x80] ;  /* 0x00008000071a7984 */ /* 0x000e280000000800 */
[----:B------:R-:W1:Y:S04]  /*0390*/  LDS R28, [R7] ;  /* 0x00000000071c7984 */ /* 0x000e680000000800 */
[----:B------:R-:W2:Y:S04]  /*03a0*/  LDS R8, [R7+0x180] ;  /* 0x0001800007087984 */ /* 0x000ea80000000800 */
[----:B------:R-:W3:Y:S04]  /*03b0*/  LDS R9, [R7+0x100] ;  /* 0x0001000007097984 */ /* 0x000ee80000000800 */
[----:B------:R-:W4:Y:S04]  /*03c0*/  LDS R27, [R7+0x200] ;  /* 0x00020000071b7984 */ /* 0x000f280000000800 */
[----:B------:R-:W5:Y:S04]  /*03d0*/  LDS R29, [R7+0x280] ;  /* 0x00028000071d7984 */ /* 0x000f680000000800 */
[----:B------:R-:W5:Y:S04]  /*03e0*/  LDS R22, [R7+0x300] ;  /* 0x0003000007167984 */ /* 0x000f680000000800 */
[----:B------:R-:W5:Y:S01]  /*03f0*/  LDS R24, [R7+0x380] ;  /* 0x0003800007187984 */ /* 0x000f620000000800 */
[C---:B0-----:R-:W-:Y:S01]  /*0400*/  FFMA R25, R12.reuse, R26, R25 ;  /* 0x0000001a0c197223 */ /* 0x041fe20000000019 */
[----:B-1----:R-:W-:-:S02]  /*0410*/  FFMA R28, R12, R28, R23 ;  /* 0x0000001c0c1c7223 */ /* 0x002fc40000000017 */
[----:B------:R-:W-:Y:S01]  /*0420*/  LDS R23, [R7+0x680] ;  /* 0x0006800007177984 */ /* 0x000fe20000000800 */
[----:B--2---:R-:W-:-:S03]  /*0430*/  FFMA R12, R8, R13, R25 ;  /* 0x0000000d080c7223 */ /* 0x004fc60000000019 */
[----:B------:R-:W-:Y:S01]  /*0440*/  LDS R25, [R7+0x480] ;  /* 0x0004800007197984 */ /* 0x000fe20000000800 */
[----:B---3--:R-:W-:-:S03]  /*0450*/  FFMA R28, R9, R13, R28 ;  /* 0x0000000d091c7223 */ /* 0x008fc6000000001c */
[----:B------:R-:W-:Y:S01]  /*0460*/  LDS R13, [R7+0x400] ;  /* 0x00040000070d7984 */ /* 0x000fe20000000800 */
[----:B----4-:R-:W-:-:S03]  /*0470*/  FFMA R27, R27, R14, R28 ;  /* 0x0000000e1b1b7223 */ /* 0x010fc6000000001c */
[----:B------:R-:W0:Y:S01]  /*0480*/  LDS.128 R8, [R17+0x10] ;  /* 0x0000100011087984 */ /* 0x000e220000000c00 */
[----:B-----5:R-:W-:-:S03]  /*0490*/  FFMA R29, R29, R14, R12 ;  /* 0x0000000e1d1d7223 */ /* 0x020fc6000000000c */
[----:B------:R-:W1:Y:S01]  /*04a0*/  LDS R12, [R7+0x500] ;  /* 0x00050000070c7984 */ /* 0x000e620000000800 */
[----:B------:R-:W-:-:S03]  /*04b0*/  FFMA R22, R22, R15, R27 ;  /* 0x0000000f16167223 */ /* 0x000fc6000000001b */
[----:B------:R-:W2:Y:S01]  /*04c0*/  LDS R14, [R7+0x580] ;  /* 0x00058000070e7984 */ /* 0x000ea20000000800 */
[----:B------:R-:W-:-:S03]  /*04d0*/  FFMA R26, R24, R15, R29 ;  /* 0x0000000f181a7223 */ /* 0x000fc6000000001d */
[----:B------:R-:W3:Y:S04]  /*04e0*/  LDS R27, [R7+0x600] ;  /* 0x00060000071b7984 */ /* 0x000ee80000000800 */
[----:B------:R-:W4:Y:S01]  /*04f0*/  LDS R24, [R7+0x780] ;  /* 0x0007800007187984 */ /* 0x000f220000000800 */
[C---:B0-----:R-:W-:Y:S01]  /*0500*/  FFMA R13, R8.reuse, R13, R22 ;  /* 0x0000000d080d7223 */ /* 0x041fe20000000016 */
[----:B------:R-:W-:Y:S02]  /*0510*/  FFMA R25, R8, R25, R26 ;  /* 0x0000001908197223 */ /* 0x000fe4000000001a */
[----:B------:R-:W0:Y:S01]  /*0520*/  LDS R22, [R7+0x700] ;  /* 0x0007000007167984 */ /* 0x000e220000000800 */
[-C--:B-1----:R-:W-:Y:S01]  /*0530*/  FFMA R12, R12, R9.reuse, R13 ;  /* 0x000000090c0c7223 */ /* 0x082fe2000000000d */
[----:B--2---:R-:W-:-:S02]  /*0540*/  FFMA R8, R14, R9, R25 ;  /* 0x000000090e087223 */ /* 0x004fc40000000019 */
[----:B------:R-:W-:Y:S01]  /*0550*/  LDS R9, [R7+0x800] ;  /* 0x0008000007097984 */ /* 0x000fe20000000800 */
[-C--:B---3--:R-:W-:Y:S01]  /*0560*/  FFMA R25, R27, R10.reuse, R12 ;  /* 0x0000000a1b197223 */ /* 0x088fe2000000000c */
[----:B------:R-:W-:Y:S02]  /*0570*/  FFMA R23, R23, R10, R8 ;  /* 0x0000000a17177223 */ /* 0x000fe40000000008 */
[----:B------:R-:W1:Y:S02]  /*0580*/  LDS.128 R12, [R17+0x20] ;  /* 0x00002000110c7984 */ /* 0x000e640000000c00 */
[-C--:B----4-:R-:W-:Y:S02]  /*0590*/  FFMA R24, R24, R11.reuse, R23 ;  /* 0x0000000b18187223 */ /* 0x090fe40000000017 */
[----:B------:R-:W2:Y:S04]  /*05a0*/  LDS R27, [R7+0x880] ;  /* 0x00088000071b7984 */ /* 0x000ea80000000800 */
[----:B------:R-:W3:Y:S04]  /*05b0*/  LDS R8, [R7+0x900] ;  /* 0x0009000007087984 */ /* 0x000ee80000000800 */
[----:B------:R-:W4:Y:S04]  /*05c0*/  LDS R10, [R7+0x980] ;  /* 0x00098000070a7984 */ /* 0x000f280000000800 */
[----:B------:R-:W5:Y:S01]  /*05d0*/  LDS R23, [R7+0xa00] ;  /* 0x000a000007177984 */ /* 0x000f620000000800 */
[----:B0-----:R-:W-:-:S03]  /*05e0*/  FFMA R29, R22, R11, R25 ;  /* 0x0000000b161d7223 */ /* 0x001fc60000000019 */
[----:B------:R-:W0:Y:S04]  /*05f0*/  LDS R25, [R7+0xa80] ;  /* 0x000a800007197984 */ /* 0x000e280000000800 */
[----:B------:R-:W0:Y:S01]  /*0600*/  LDS R22, [R7+0xb00] ;  /* 0x000b000007167984 */ /* 0x000e220000000800 */
[C---:B-1----:R-:W-:Y:S01]  /*0610*/  FFMA R9, R12.reuse, R9, R29 ;  /* 0x000000090c097223 */ /* 0x042fe2000000001d */
[----:B--2---:R-:W-:Y:S02]  /*0620*/  FFMA R27, R12, R27, R24 ;  /* 0x0000001b0c1b7223 */ /* 0x004fe40000000018 */
[----:B------:R-:W1:Y:S01]  /*0630*/  LDS R12, [R7+0xb80] ;  /* 0x000b8000070c7984 */ /* 0x000e620000000800 */
[-C--:B---3--:R-:W-:Y:S01]  /*0640*/  FFMA R24, R8, R13.reuse, R9 ;  /* 0x0000000d08187223 */ /* 0x088fe20000000009 */
[----:B----4-:R-:W-:-:S02]  /*0650*/  FFMA R26, R10, R13, R27 ;  /* 0x0000000d0a1a7223 */ /* 0x010fc4000000001b */
[----:B------:R-:W-:Y:S01]  /*0660*/  LDS R13, [R7+0xc00] ;  /* 0x000c0000070d7984 */ /* 0x000fe20000000800 */
[----:B-----5:R-:W-:-:S03]  /*0670*/  FFMA R23, R23, R14, R24 ;  /* 0x0000000e17177223 */ /* 0x020fc60000000018 */
[----:B------:R-:W2:Y:S04]  /*0680*/  LDS.128 R8, [R17+0x30] ;  /* 0x0000300011087984 */ /* 0x000ea80000000c00 */
[----:B------:R-:W3:Y:S04]  /*0690*/  LDS R27, [R7+0xc80] ;  /* 0x000c8000071b7984 */ /* 0x000ee80000000800 */
[----:B------:R-:W-:Y:S01]  /*06a0*/  LDS R24, [R7+0xf80] ;  /* 0x000f800007187984 */ /* 0x000fe20000000800 */
[----:B0-----:R-:W-:-:S03]  /*06b0*/  FFMA R25, R25, R14, R26 ;  /* 0x0000000e19197223 */ /* 0x001fc6000000001a */
[----:B------:R-:W0:Y:S01]  /*06c0*/  LDS R14, [R7+0xd00] ;  /* 0x000d0000070e7984 */ /* 0x000e220000000800 */
[----:B------:R-:W-:-:S03]  /*06d0*/  FFMA R29, R22, R15, R23 ;  /* 0x0000000f161d7223 */ /* 0x000fc60000000017 */
[----:B------:R-:W4:Y:S04]  /*06e0*/  LDS R26, [R7+0xd80] ;  /* 0x000d8000071a7984 */ /* 0x000f280000000800 */
[----:B------:R-:W5:Y:S04]  /*06f0*/  LDS R23, [R7+0xe00] ;  /* 0x000e000007177984 */ /* 0x000f680000000800 */
[----:B------:R-:W5:Y:S01]  /*0700*/  LDS R22, [R7+0xf00] ;  /* 0x000f000007167984 */ /* 0x000f620000000800 */
[----:B-1----:R-:W-:-:S03]  /*0710*/  FFMA R12, R12, R15, R25 ;  /* 0x0000000f0c0c7223 */ /* 0x002fc60000000019 */
[----:B------:R-:W1:Y:S01]  /*0720*/  LDS R25, [R7+0xe80] ;  /* 0x000e800007197984 */ /* 0x000e620000000800 */
[C---:B--2---:R-:W-:Y:S01]  /*0730*/  FFMA R13, R8.reuse, R13, R29 ;  /* 0x0000000d080d7223 */ /* 0x044fe2000000001d */
[----:B---3--:R-:W-:-:S03]  /*0740*/  FFMA R27, R8, R27, R12 ;  /* 0x0000001b081b7223 */ /* 0x008fc6000000000c */
[-C--:B0-----:R-:W-:Y:S02]  /*0750*/  FFMA R8, R14, R9.reuse, R13 ;  /* 0x000000090e087223 */ /* 0x081fe4000000000d */
[----:B------:R-:W-:Y:S01]  /*0760*/  LDS.128 R12, [R17+0x40] ;  /* 0x00004000110c7984 */ /* 0x000fe20000000c00 */
[----:B----4-:R-:W-:-:S03]  /*0770*/  FFMA R26, R26, R9, R27 ;  /* 0x000000091a1a7223 */ /* 0x010fc6000000001b */
[----:B------:R-:W0:Y:S01]  /*0780*/  LDS R9, [R7+0x1000] ;  /* 0x0010000007097984 */ /* 0x000e220000000800 */
[----:B-----5:R-:W-:-:S03]  /*0790*/  FFMA R27, R23, R10, R8 ;  /* 0x0000000a171b7223 */ /* 0x020fc60000000008 */
[----:B------:R-:W2:Y:S01]  /*07a0*/  LDS R23, [R7+0x1080] ;  /* 0x0010800007177984 */ /* 0x000ea20000000800 */
[----:B------:R-:W-:-:S03]  /*07b0*/  FFMA R27, R22, R11, R27 ;  /* 0x0000000b161b7223 */ /* 0x000fc6000000001b */
[----:B------:R-:W3:Y:S01]  /*07c0*/  LDS R8, [R7+0x1180] ;  /* 0x0011800007087984 */ /* 0x000ee20000000800 */
[----:B-1----:R-:W-:-:S03]  /*07d0*/  FFMA R25, R25, R10, R26 ;  /* 0x0000000a19197223 */ /* 0x002fc6000000001a */
[----:B------:R-:W1:Y:S01]  /*07e0*/  LDS R10, [R7+0x1100] ;  /* 0x00110000070a7984 */ /* 0x000e620000000800 */
[----:B------:R-:W-:-:S03]  /*07f0*/  FFMA R26, R24, R11, R25 ;  /* 0x0000000b181a7223 */ /* 0x000fc60000000019 */
[----:B------:R-:W4:Y:S04]  /*0800*/  LDS R25, [R7+0x1200] ;  /* 0x0012000007197984 */ /* 0x000f280000000800 */
[----:B------:R-:W5:Y:S04]  /*0810*/  LDS R11, [R7+0x1280] ;  /* 0x00128000070b7984 */ /* 0x000f680000000800 */
[----:B------:R-:W5:Y:S04]  /*0820*/  LDS R22, [R7+0x1300] ;  /* 0x0013000007167984 */ /* 0x000f680000000800 */
[----:B------:R-:W5:Y:S01]  /*0830*/  LDS R24, [R7+0x1380] ;  /* 0x0013800007187984 */ /* 0x000f620000000800 */
[----:B0-----:R-:W-:-:S03]  /*0840*/  FFMA R9, R12, R9, R27 ;  /* 0x000000090c097223 */ /* 0x001fc6000000001b */
[----:B------:R-:W-:Y:S01]  /*0850*/  LDS R27, [R7+0x1400] ;  /* 0x00140000071b7984 */ /* 0x000fe20000000800 */
[----:B--2---:R-:W-:-:S03]  /*0860*/  FFMA R23, R12, R23, R26 ;  /* 0x000000170c177223 */ /* 0x004fc6000000001a */
[----:B------:R-:W-:Y:S01]  /*0870*/  LDS R12, [R7+0x1500] ;  /* 0x00150000070c7984 */ /* 0x000fe20000000800 */
[-C--:B---3--:R-:W-:Y:S01]  /*0880*/  FFMA R8, R8, R13.reuse, R23 ;  /* 0x0000000d08087223 */ /* 0x088fe20000000017 */
[----:B-1----:R-:W-:-:S04]  /*0890*/  FFMA R10, R10, R13, R9 ;  /* 0x0000000d0a0a7223 */ /* 0x002fc80000000009 */
[-C--:B----4-:R-:W-:Y:S02]  /*08a0*/  FFMA R13, R25, R14.reuse, R10 ;  /* 0x0000000e190d7223 */ /* 0x090fe4000000000a */
[----:B------:R-:W-:Y:S01]  /*08b0*/  LDS R25, [R7+0x1480] ;  /* 0x0014800007197984 */ /* 0x000fe20000000800 */
[----:B-----5:R-:W-:-:S03]  /*08c0*/  FFMA R23, R11, R14, R8 ;  /* 0x0000000e0b177223 */ /* 0x020fc60000000008 */
[----:B------:R-:W0:Y:S01]  /*08d0*/  LDS.128 R8, [R17+0x50] ;  /* 0x0000500011087984 */ /* 0x000e220000000c00 */
[----:B------:R-:W-:-:S03]  /*08e0*/  FFMA R29, R22, R15, R13 ;  /* 0x0000000f161d7223 */ /* 0x000fc6000000000d */
[----:B------:R-:W1:Y:S01]  /*08f0*/  LDS R14, [R7+0x1580] ;  /* 0x00158000070e7984 */ /* 0x000e620000000800 */
[----:B------:R-:W-:-:S03]  /*0900*/  FFMA R24, R24, R15, R23 ;  /* 0x0000000f18187223 */ /* 0x000fc60000000017 */
[----:B------:R-:W2:Y:S04]  /*0910*/  LDS R13, [R7+0x1600] ;  /* 0x00160000070d7984 */ /* 0x000ea80000000800 */
[----:B------:R-:W3:Y:S04]  /*0920*/  LDS R23, [R7+0x1680] ;  /* 0x0016800007177984 */ /* 0x000ee80000000800 */
[----:B------:R-:W4:Y:S01]  /*0930*/  LDS R22, [R7+0x1780] ;  /* 0x0017800007167984 */ /* 0x000f220000000800 */
[C---:B0-----:R-:W-:Y:S01]  /*0940*/  FFMA R27, R8.reuse, R27, R29 ;  /* 0x0000001b081b7223 */ /* 0x041fe2000000001d */
[----:B------:R-:W-:-:S02]  /*0950*/  FFMA R25, R8, R25, R24 ;  /* 0x0000001908197223 */ /* 0x000fc40000000018 */
[----:B------:R-:W0:Y:S01]  /*0960*/  LDS R8, [R7+0x1700] ;  /* 0x0017000007087984 */ /* 0x000e220000000800 */
[-C--:B------:R-:W-:Y:S01]  /*0970*/  FFMA R12, R12, R9.reuse, R27 ;  /* 0x000000090c0c7223 */ /* 0x080fe2000000001b */
[----:B-1----:R-:W-:Y:S02]  /*0980*/  FFMA R24, R14, R9, R25 ;  /* 0x000000090e187223 */ /* 0x002fe40000000019 */
[----:B------:R-:W-:Y:S01]  /*0990*/  LDS R27, [R7+0x1880] ;  /* 0x00188000071b7984 */ /* 0x000fe20000000800 */
[----:B--2---:R-:W-:-:S03]  /*09a0*/  FFMA R25, R13, R10, R12 ;  /* 0x0000000a0d197223 */ /* 0x004fc6000000000c */
[----:B------:R-:W1:Y:S01]  /*09b0*/  LDS.128 R12, [R17+0x60] ;  /* 0x00006000110c7984 */ /* 0x000e620000000c00 */
[----:B---3--:R-:W-:-:S03]  /*09c0*/  FFMA R29, R23, R10, R24 ;  /* 0x0000000a171d7223 */ /* 0x008fc60000000018 */
[----:B------:R-:W2:Y:S01]  /*09d0*/  LDS R9, [R7+0x1800] ;  /* 0x0018000007097984 */ /* 0x000ea20000000800 */
[----:B----4-:R-:W-:-:S03]  /*09e0*/  FFMA R22, R22, R11, R29 ;  /* 0x0000000b16167223 */ /* 0x010fc6000000001d */
[----:B------:R-:W3:Y:S04]  /*09f0*/  LDS R10, [R7+0x1900] ;  /* 0x00190000070a7984 */ /* 0x000ee80000000800 */
[----:B------:R-:W4:Y:S04]  /*0a00*/  LDS R24, [R7+0x1980] ;  /* 0x0019800007187984 */ /* 0x000f280000000800 */
[----:B------:R-:W5:Y:S01]  /*0a10*/  LDS R23, [R7+0x1a00] ;  /* 0x001a000007177984 */ /* 0x000f620000000800 */
[----:B0-----:R-:W-:-:S03]  /*0a20*/  FFMA R8, R8, R11, R25 ;  /* 0x0000000b08087223 */ /* 0x001fc60000000019 */
[----:B------:R-:W0:Y:S01]  /*0a30*/  LDS R25, [R7+0x1a80] ;  /* 0x001a800007197984 */ /* 0x000e220000000800 */
[----:B-1----:R-:W-:-:S03]  /*0a40*/  FFMA R27, R12, R27, R22 ;  /* 0x0000001b0c1b7223 */ /* 0x002fc60000000016 */
[----:B------:R-:W1:Y:S01]  /*0a50*/  LDS R22, [R7+0x1b00] ;  /* 0x001b000007167984 */ /* 0x000e620000000800 */
[----:B--2---:R-:W-:-:S03]  /*0a60*/  FFMA R9, R12, R9, R8 ;  /* 0x000000090c097223 */ /* 0x004fc60000000008 */
[----:B------:R-:W2:Y:S01]  /*0a70*/  LDS R12, [R7+0x1b80] ;  /* 0x001b8000070c7984 */ /* 0x000ea20000000800 */
[----:B---3--:R-:W-:-:S03]  /*0a80*/  FFMA R26, R10, R13, R9 ;  /* 0x0000000d0a1a7223 */ /* 0x008fc60000000009 */
[----:B------:R-:W-:Y:S01]  /*0a90*/  LDS.128 R8, [R17+0x70] ;  /* 0x0000700011087984 */ /* 0x000fe20000000c00 */
[----:B----4-:R-:W-:-:S03]  /*0aa0*/  FFMA R24, R24, R13, R27 ;  /* 0x0000000d18187223 */ /* 0x010fc6000000001b */
[----:B------:R-:W3:Y:S01]  /*0ab0*/  LDS R27, [R7+0x1c00] ;  /* 0x001c0000071b7984 */ /* 0x000ee20000000800 */
[----:B-----5:R-:W-:-:S03]  /*0ac0*/  FFMA R23, R23, R14, R26 ;  /* 0x0000000e17177223 */ /* 0x020fc6000000001a */
[----:B------:R-:W4:Y:S01]  /*0ad0*/  LDS R13, [R7+0x1c80] ;  /* 0x001c8000070d7984 */ /* 0x000f220000000800 */
[----:B0-----:R-:W-:-:S03]  /*0ae0*/  FFMA R25, R25, R14, R24 ;  /* 0x0000000e19197223 */ /* 0x001fc60000000018 */
[----:B------:R-:W0:Y:S04]  /*0af0*/  LDS R14, [R7+0x1d00] ;  /* 0x001d0000070e7984 */ /* 0x000e280000000800 */
[----:B------:R-:W-:Y:S01]  /*0b00*/  LDS R24, [R7+0x1f00] ;  /* 0x001f000007187984 */ /* 0x000fe20000000800 */
[----:B-1----:R-:W-:-:S03]  /*0b10*/  FFMA R29, R22, R15, R23 ;  /* 0x0000000f161d7223 */ /* 0x002fc60000000017 */
[----:B------:R-:W1:Y:S01]  /*0b20*/  LDS R22, [R7+0x1d80] ;  /* 0x001d800007167984 */ /* 0x000e620000000800 */
[----:B--2---:R-:W-:Y:S01]  /*0b30*/  FFMA R26, R12, R15, R25 ;  /* 0x0000000f0c1a7223 */ /* 0x004fe20000000019 */
[----:B------:R-:W-:Y:S02]  /*0b40*/  I2FP.F32.U32 R25, R3 ;  /* 0x0000000300197245 */ /* 0x000fe40000201000 */
[----:B------:R-:W2:Y:S02]  /*0b50*/  LDS R23, [R7+0x1e00] ;  /* 0x001e000007177984 */ /* 0x000ea40000000800 */
[----:B------:R-:W-:Y:S02]  /*0b60*/  FSETP.GT.AND P0, PT, R16, R25, PT ;  /* 0x000000191000720b */ /* 0x000fe40003f04000 */
[----:B------:R-:W5:Y:S01]  /*0b70*/  LDS R15, [R7+0x1e80] ;  /* 0x001e8000070f7984 */ /* 0x000f620000000800 */
[----:B---3--:R-:W-:-:S03]  /*0b80*/  FFMA R27, R8, R27, R29 ;  /* 0x0000001b081b7223 */ /* 0x008fc6000000001d */
[----:B------:R-:W3:Y:S01]  /*0b90*/  LDS R12, [R7+0x1f80] ;  /* 0x001f8000070c7984 */ /* 0x000ee20000000800 */
[----:B----4-:R-:W-:Y:S01]  /*0ba0*/  FFMA R13, R8, R13, R26 ;  /* 0x0000000d080d7223 */ /* 0x010fe2000000001a */
[----:B0-----:R-:W-:-:S03]  /*0bb0*/  FFMA R14, R14, R9, R27 ;  /* 0x000000090e0e7223 */ /* 0x001fc6000000001b */
[----:B-1----:R-:W-:Y:S01]  /*0bc0*/  FFMA R22, R22, R9, R13 ;  /* 0x0000000916167223 */ /* 0x002fe2000000000d */
[----:B--2---:R-:W-:-:S03]  /*0bd0*/  FFMA R23, R23, R10, R14 ;  /* 0x0000000a17177223 */ /* 0x004fc6000000000e */
[----:B-----5:R-:W-:Y:S01]  /*0be0*/  FFMA R15, R15, R10, R22 ;  /* 0x0000000a0f0f7223 */ /* 0x020fe20000000016 */
[----:B------:R-:W-:-:S03]  /*0bf0*/  FFMA R23, R24, R11, R23 ;  /* 0x0000000b18177223 */ /* 0x000fc60000000017 */
[----:B---3--:R-:W-:Y:S01]  /*0c00*/  FFMA R25, R12, R11, R15 ;  /* 0x0000000b0c197223 */ /* 0x008fe2000000000f */
[----:B------:R-:W-:Y:S06]  /*0c10*/  BAR.SYNC.DEFER_BLOCKING 0x0 ;  /* 0x0000000000007b1d */ /* 0x000fec0000010000 */
[----:B------:R-:W-:Y:S05]  /*0c20*/  @P0 BRA `(.L_x_1) ;  /* 0xfffffff400740947 */ /* 0x000fea000383ffff */
.L_x_0:
[----:B------:R-:W0:Y:S01]  /*0c30*/  LDCU.64 UR4, c[0x0][0x3a8] ;  /* 0x00007500ff0477ac */ /* 0x000e220008000a00 */
[C---:B------:R-:W-:Y:S02]  /*0c40*/  IADD3 R0, PT, PT, R18.reuse, 0x20, RZ ;  /* 0x0000002012007810 */ /* 0x040fe40007ffe0ff */
[----:B0-----:R-:W-:Y:S02]  /*0c50*/  ISETP.GE.AND P0, PT, R18, UR5, PT ;  /* 0x0000000512007c0c */ /* 0x001fe4000bf06270 */
[----:B------:R-:W-:Y:S02]  /*0c60*/  ISETP.GE.AND P1, PT, R0, UR5, PT ;  /* 0x0000000500007c0c */ /* 0x000fe4000bf26270 */
[C---:B------:R-:W-:Y:S02]  /*0c70*/  ISETP.GE.OR P0, PT, R19.reuse, UR4, P0 ;  /* 0x0000000413007c0c */ /* 0x040fe40008706670 */
[----:B------:R-:W-:-:S11]  /*0c80*/  ISETP.GE.OR P1, PT, R19, UR4, P1 ;  /* 0x0000000413007c0c */ /* 0x000fd60008f26670 */
[----:B------:R-:W0:Y:S01]  /*0c90*/  @!P0 LDC.64 R2, c[0x0][0x390] ;  /* 0x0000e400ff028b82 */ /* 0x000e220000000a00 */
[----:B------:R-:W-:-:S04]  /*0ca0*/  @!P0 IMAD R5, R19, UR5, R18 ;  /* 0x0000000513058c24 */ /* 0x000fc8000f8e0212 */
[----:B0-----:R-:W-:-:S05]  /*0cb0*/  @!P0 IMAD.WIDE.U32 R2, R5, 0x4, R2 ;  /* 0x0000000405028825 */ /* 0x001fca00078e0002 */
[----:B------:R0:W-:Y:S01]  /*0cc0*/  @!P0 STG.E desc[UR8][R2.64], R23 ;  /* 0x0000001702008986 */ /* 0x0001e2000c101908 */
[----:B------:R-:W-:Y:S05]  /*0cd0*/  @P1 EXIT ;  /* 0x000000000000194d */ /* 0x000fea0003800000 */
[----:B------:R-:W1:Y:S01]  /*0ce0*/  LDCU.64 UR6, c[0x0][0x390] ;  /* 0x00007200ff0677ac */ /* 0x000e620008000a00 */
[----:B------:R-:W-:-:S05]  /*0cf0*/  IMAD R19, R19, UR5, RZ ;  /* 0x0000000513137c24 */ /* 0x000fca000f8e02ff */
[----:B------:R-:W-:-:S04]  /*0d00*/  IADD3 R18, P0, PT, R19, R18, RZ ;  /* 0x0000001213127210 */ /* 0x000fc80007f1e0ff */
[----:B0-----:R-:W-:Y:S02]  /*0d10*/  IADD3.X R3, PT, PT, RZ, RZ, RZ, P0, !PT ;  /* 0x000000ffff037210 */ /* 0x001fe400007fe4ff */
[----:B-1----:R-:W-:-:S04]  /*0d20*/  LEA R2, P0, R18, UR6, 0x2 ;  /* 0x0000000612027c11 */ /* 0x002fc8000f8010ff */
[----:B------:R-:W-:-:S05]  /*0d30*/  LEA.HI.X R3, R18, UR7, R3, 0x2, P0 ;  /* 0x0000000712037c11 */ /* 0x000fca00080f1403 */
[----:B------:R-:W-:Y:S01]  /*0d40*/  STG.E desc[UR8][R2.64+0x80], R25 ;  /* 0x0000801902007986 */ /* 0x000fe2000c101908 */
[----:B------:R-:W-:Y:S05]  /*0d50*/  EXIT ;  /* 0x000000000000794d */ /* 0x000fea0003800000 */
.L_x_2:
[----:B------:R-:W-:-:S00]  /*0d60*/  BRA `(.L_x_2) ;  /* 0xfffffffc00fc7947 */ /* 0x000fc0000383ffff */
[----:B------:R-:W-:-:S00]  /*0d70*/  NOP ;  /* 0x0000000000007918 */ /* 0x000fc00000000000 */
        /* <DEDUP_REMOVED lines=8> */
.L_x_3:


//--------------------- .nv.shared._Z10matrix_mulPfS_S_iiiiii --------------------------
	.section	.nv.shared._Z10matrix_mulPfS_S_iiiiii,"aw",@nobits
	.sectionflags	@""
	.align	4
.nv.shared._Z10matrix_mulPfS_S_iiiiii:
	.zero		13312


//--------------------- .nv.shared.reserved.0     --------------------------
	.section	.nv.shared.reserved.0,"aw",@nobits
	.weak		__nv_reservedSMEM_offset_0_alias
	.size		__nv_reservedSMEM_offset_0_alias, 0, 64
	.other		__nv_reservedSMEM_offset_0_alias,@"STO_CUDA_RESERVED_SHARED STV_DEFAULT"
__nv_reservedSMEM_offset_0_alias:
	.zero		0
	.zero		64


//--------------------- .nv.constant0._Z10matrix_mulPfS_S_iiiiii --------------------------
	.section	.nv.constant0._Z10matrix_mulPfS_S_iiiiii,"a",@progbits
	.sectionflags	@""
	.align	4
.nv.constant0._Z10matrix_mulPfS_S_iiiiii:
	.zero		944


//--------------------- SYMBOLS --------------------------

	.type		.nv.reservedSmem.offset0,@object
	.size		.nv.reservedSmem.offset0,0x4
	.type		.nv.reservedSmem.cap,@object
	.size		.nv.reservedSmem.cap,0x4
